//
// Generated by NVIDIA NVVM Compiler
//
// Compiler Build ID: CL-36424714
// Cuda compilation tools, release 13.0, V13.0.88
// Based on NVVM 20.0.0
//

.version 9.0
.target sm_100
.address_size 64

	// .globl	_Z7dotprodPfS_S_Pi

.visible .entry _Z7dotprodPfS_S_Pi(
	.param .u64 .ptr .align 1 _Z7dotprodPfS_S_Pi_param_0,
	.param .u64 .ptr .align 1 _Z7dotprodPfS_S_Pi_param_1,
	.param .u64 .ptr .align 1 _Z7dotprodPfS_S_Pi_param_2,
	.param .u64 .ptr .align 1 _Z7dotprodPfS_S_Pi_param_3
)
{
	.reg .pred 	%p<3>;
	.reg .b32 	%r<7>;
	.reg .b32 	%f<5>;
	.reg .b64 	%rd<12>;

	ld.param.u64 	%rd5, [_Z7dotprodPfS_S_Pi_param_0];
	ld.param.u64 	%rd6, [_Z7dotprodPfS_S_Pi_param_1];
	ld.param.u64 	%rd7, [_Z7dotprodPfS_S_Pi_param_2];
	ld.param.u64 	%rd8, [_Z7dotprodPfS_S_Pi_param_3];
	cvta.to.global.u64 	%rd1, %rd8;
	ld.global.u32 	%r3, [%rd1];
	setp.lt.s32 	%p1, %r3, 1;
	@%p1 bra 	$L__BB0_3;
	cvta.to.global.u64 	%rd2, %rd7;
	cvta.to.global.u64 	%rd3, %rd5;
	cvta.to.global.u64 	%rd4, %rd6;
	mov.b32 	%r6, 0;
$L__BB0_2:
	mul.wide.u32 	%rd9, %r6, 4;
	add.s64 	%rd10, %rd3, %rd9;
	ld.global.f32 	%f1, [%rd10];
	add.s64 	%rd11, %rd4, %rd9;
	ld.global.f32 	%f2, [%rd11];
	bar.sync 	0;
	ld.global.f32 	%f3, [%rd2];
	fma.rn.f32 	%f4, %f1, %f2, %f3;
	st.global.f32 	[%rd2], %f4;
	add.s32 	%r6, %r6, 1;
	ld.global.u32 	%r5, [%rd1];
	setp.lt.s32 	%p2, %r6, %r5;
	@%p2 bra 	$L__BB0_2;
$L__BB0_3:
	ret;

}


// ===== COMPILED SASS (sm_100) =====

	.target	sm_100

	.elftype	@"ET_EXEC"


//--------------------- .note.nv.tkinfo           --------------------------
	.section	.note.nv.tkinfo,"",@"SHT_NOTE"
	.sectionflags	@"SHF_NOTE_NV_TKINFO"
	.tkinfo
        /*0018*/ 	.word	0x00000002
        /*0030*/ 	.string	""
        /*0030*/ 	.string	"ptxas"
        /*0030*/ 	.string	"Cuda compilation tools, release 13.0, V13.0.88"
        /*0030*/ 	.string	"Build cuda_13.0.r13.0/compiler.36424714_0"
        /*0030*/ 	.string	"-arch sm_100 -m 64 "



//--------------------- .note.nv.cuinfo           --------------------------
	.section	.note.nv.cuinfo,"",@"SHT_NOTE"
	.sectionflags	@"SHF_NOTE_NV_CUINFO"
        /*0018*/ 	.short	0x0002
        /*001a*/ 	.short	0x0064
        /*001c*/ 	.short	0x0082
	.zero		2


//--------------------- .nv.info                  --------------------------
	.section	.nv.info,"",@"SHT_CUDA_INFO"
	.align	4


	//----- nvinfo : EIATTR_REGCOUNT
	.align		4
        /*0000*/ 	.byte	0x04, 0x2f
        /*0002*/ 	.short	(.L_1 - .L_0)
	.align		4
.L_0:
        /*0004*/ 	.word	index@(_Z7dotprodPfS_S_Pi)
        /*0008*/ 	.word	0x00000010


	//----- nvinfo : EIATTR_FRAME_SIZE
	.align		4
.L_1:
        /*000c*/ 	.byte	0x04, 0x11
        /*000e*/ 	.short	(.L_3 - .L_2)
	.align		4
.L_2:
        /*0010*/ 	.word	index@(_Z7dotprodPfS_S_Pi)
        /*0014*/ 	.word	0x00000000


	//----- nvinfo : EIATTR_MIN_STACK_SIZE
	.align		4
.L_3:
        /*0018*/ 	.byte	0x04, 0x12
        /*001a*/ 	.short	(.L_5 - .L_4)
	.align		4
.L_4:
        /*001c*/ 	.word	index@(_Z7dotprodPfS_S_Pi)
        /*0020*/ 	.word	0x00000000
.L_5:


//--------------------- .nv.compat                --------------------------
	.section	.nv.compat,"",@"SHT_CUDA_COMPAT_INFO"
	.align	4
        /*0000*/ 	.byte	0x02, 0x09, 0x00, 0x00, 0x02, 0x02, 0x01, 0x00, 0x02, 0x05, 0x05, 0x00, 0x03, 0x07, 0x01, 0x01
        /*0010*/ 	.byte	0x02, 0x03, 0x00, 0x00, 0x02, 0x06, 0x01, 0x00, 0x04, 0x0b, 0x08, 0x00, 0x09, 0x00, 0x00, 0x00
        /*0020*/ 	.byte	0x00, 0x00, 0x00, 0x00


//--------------------- .nv.info._Z7dotprodPfS_S_Pi --------------------------
	.section	.nv.info._Z7dotprodPfS_S_Pi,"",@"SHT_CUDA_INFO"
	.sectionflags	@""
	.align	4


	//----- nvinfo : EIATTR_CUDA_API_VERSION
	.align		4
        /*0000*/ 	.byte	0x04, 0x37
        /*0002*/ 	.short	(.L_7 - .L_6)
.L_6:
        /*0004*/ 	.word	0x00000082


	//----- nvinfo : EIATTR_KPARAM_INFO
	.align		4
.L_7:
        /*0008*/ 	.byte	0x04, 0x17
        /*000a*/ 	.short	(.L_9 - .L_8)
.L_8:
        /*000c*/ 	.word	0x00000000
        /*0010*/ 	.short	0x0003
        /*0012*/ 	.short	0x0018
        /*0014*/ 	.byte	0x00, 0xf5, 0x21, 0x00


	//----- nvinfo : EIATTR_KPARAM_INFO
	.align		4
.L_9:
        /*0018*/ 	.byte	0x04, 0x17
        /*001a*/ 	.short	(.L_11 - .L_10)
.L_10:
        /*001c*/ 	.word	0x00000000
        /*0020*/ 	.short	0x0002
        /*0022*/ 	.short	0x0010
        /*0024*/ 	.byte	0x00, 0xf5, 0x21, 0x00


	//----- nvinfo : EIATTR_KPARAM_INFO
	.align		4
.L_11:
        /*0028*/ 	.byte	0x04, 0x17
        /*002a*/ 	.short	(.L_13 - .L_12)
.L_12:
        /*002c*/ 	.word	0x00000000
        /*0030*/ 	.short	0x0001
        /*0032*/ 	.short	0x0008
        /*0034*/ 	.byte	0x00, 0xf5, 0x21, 0x00


	//----- nvinfo : EIATTR_KPARAM_INFO
	.align		4
.L_13:
        /*0038*/ 	.byte	0x04, 0x17
        /*003a*/ 	.short	(.L_15 - .L_14)
.L_14:
        /*003c*/ 	.word	0x00000000
        /*0040*/ 	.short	0x0000
        /*0042*/ 	.short	0x0000
        /*0044*/ 	.byte	0x00, 0xf5, 0x21, 0x00


	//----- nvinfo : EIATTR_SPARSE_MMA_MASK
	.align		4
.L_15:
        /*0048*/ 	.byte	0x03, 0x50
        /*004a*/ 	.short	0x0000


	//----- nvinfo : EIATTR_MAXREG_COUNT
	.align		4
        /*004c*/ 	.byte	0x03, 0x1b
        /*004e*/ 	.short	0x00ff


	//----- nvinfo : EIATTR_NUM_BARRIERS
	.align		4
        /*0050*/ 	.byte	0x02, 0x4c
        /*0052*/ 	.byte	0x01
	.zero		1


	//----- nvinfo : EIATTR_MERCURY_ISA_VERSION
	.align		4
        /*0054*/ 	.byte	0x03, 0x5f
        /*0056*/ 	.short	0x0101


	//----- nvinfo : EIATTR_VRC_CTA_INIT_COUNT
	.align		4
        /*0058*/ 	.byte	0x02, 0x4a
	.zero		1
	.zero		1


	//----- nvinfo : EIATTR_EXIT_INSTR_OFFSETS
	.align		4
        /*005c*/ 	.byte	0x04, 0x1c
        /*005e*/ 	.short	(.L_17 - .L_16)


	//   ....[0]....
.L_16:
        /*0060*/ 	.word	0x00000050


	//   ....[1]....
        /*0064*/ 	.word	0x00000160


	//----- nvinfo : EIATTR_CBANK_PARAM_SIZE
	.align		4
.L_17:
        /*0068*/ 	.byte	0x03, 0x19
        /*006a*/ 	.short	0x0020


	//----- nvinfo : EIATTR_PARAM_CBANK
	.align		4
        /*006c*/ 	.byte	0x04, 0x0a
        /*006e*/ 	.short	(.L_19 - .L_18)
	.align		4
.L_18:
        /*0070*/ 	.word	index@(.nv.constant0._Z7dotprodPfS_S_Pi)
        /*0074*/ 	.short	0x0380
        /*0076*/ 	.short	0x0020


	//----- nvinfo : EIATTR_SW_WAR
	.align		4
.L_19:
        /*0078*/ 	.byte	0x04, 0x36
        /*007a*/ 	.short	(.L_21 - .L_20)
.L_20:
        /*007c*/ 	.word	0x00000008
.L_21:


//--------------------- .nv.callgraph             --------------------------
	.section	.nv.callgraph,"",@"SHT_CUDA_CALLGRAPH"
	.align	4
	.sectionentsize	8
	.align		4
        /*0000*/ 	.word	0x00000000
	.align		4
        /*0004*/ 	.word	0xffffffff
	.align		4
        /*0008*/ 	.word	0x00000000
	.align		4
        /*000c*/ 	.word	0xfffffffe
	.align		4
        /*0010*/ 	.word	0x00000000
	.align		4
        /*0014*/ 	.word	0xfffffffd
	.align		4
        /*0018*/ 	.word	0x00000000
	.align		4
        /*001c*/ 	.word	0xfffffffc


//--------------------- .text._Z7dotprodPfS_S_Pi  --------------------------
	.section	.text._Z7dotprodPfS_S_Pi,"ax",@progbits
	.align	128
        .global         _Z7dotprodPfS_S_Pi
        .type           _Z7dotprodPfS_S_Pi,@function
        .size           _Z7dotprodPfS_S_Pi,(.L_x_2 - _Z7dotprodPfS_S_Pi)
        .other          _Z7dotprodPfS_S_Pi,@"STO_CUDA_ENTRY STV_DEFAULT"
_Z7dotprodPfS_S_Pi:
.text._Z7dotprodPfS_S_Pi:
[----:B------:R-:W-:Y:S08]  /*0000*/  LDC R1, c[0x0][0x37c] ;  /* 0x0000df00ff017b82 */ /* 0x000ff00000000800 */
[----:B------:R-:W0:Y:S01]  /*0010*/  LDC.64 R2, c[0x0][0x398] ;  /* 0x0000e600ff027b82 */ /* 0x000e220000000a00 */
[----:B------:R-:W0:Y:S02]  /*0020*/  LDCU.64 UR4, c[0x0][0x358] ;  /* 0x00006b00ff0477ac */ /* 0x000e240008000a00 */
[----:B0-----:R-:W2:Y:S02]  /*0030*/  LDG.E R0, desc[UR4][R2.64] ;  /* 0x0000000402007981 */ /* 0x001ea4000c1e1900 */
[----:B--2---:R-:W-:-:S13]  /*0040*/  ISETP.GE.AND P0, PT, R0, 0x1, PT ;  /* 0x000000010000780c */ /* 0x004fda0003f06270 */
[----:B------:R-:W-:Y:S05]  /*0050*/  @!P0 EXIT ;  /* 0x000000000000894d */ /* 0x000fea0003800000 */
[----:B------:R-:W0:Y:S01]  /*0060*/  LDC.64 R8, c[0x0][0x390] ;  /* 0x0000e400ff087b82 */ /* 0x000e220000000a00 */
[----:B------:R-:W-:-:S07]  /*0070*/  HFMA2 R11, -RZ, RZ, 0, 0 ;  /* 0x00000000ff0b7431 */ /* 0x000fce00000001ff */
.L_x_0:
[----:B------:R-:W1:Y:S08]  /*0080*/  LDC.64 R4, c[0x0][0x380] ;  /* 0x0000e000ff047b82 */ /* 0x000e700000000a00 */
[----:B------:R-:W2:Y:S01]  /*0090*/  LDC.64 R6, c[0x0][0x388] ;  /* 0x0000e200ff067b82 */ /* 0x000ea20000000a00 */
[----:B-1----:R-:W-:-:S06]  /*00a0*/  IMAD.WIDE.U32 R4, R11, 0x4, R4 ;  /* 0x000000040b047825 */ /* 0x002fcc00078e0004 */
[----:B------:R-:W3:Y:S01]  /*00b0*/  LDG.E R4, desc[UR4][R4.64] ;  /* 0x0000000404047981 */ /* 0x000ee2000c1e1900 */
[----:B--2---:R-:W-:-:S06]  /*00c0*/  IMAD.WIDE.U32 R6, R11, 0x4, R6 ;  /* 0x000000040b067825 */ /* 0x004fcc00078e0006 */
[----:B------:R-:W3:Y:S01]  /*00d0*/  LDG.E R7, desc[UR4][R6.64] ;  /* 0x0000000406077981 */ /* 0x000ee2000c1e1900 */
[----:B------:R-:W-:Y:S06]  /*00e0*/  BAR.SYNC.DEFER_BLOCKING 0x0 ;  /* 0x0000000000007b1d */ /* 0x000fec0000010000 */
[----:B0-----:R-:W3:Y:S02]  /*00f0*/  LDG.E R13, desc[UR4][R8.64] ;  /* 0x00000004080d7981 */ /* 0x001ee4000c1e1900 */
[----:B---3--:R-:W-:-:S05]  /*0100*/  FFMA R13, R4, R7, R13 ;  /* 0x00000007040d7223 */ /* 0x008fca000000000d */
[----:B------:R1:W-:Y:S04]  /*0110*/  STG.E desc[UR4][R8.64], R13 ;  /* 0x0000000d08007986 */ /* 0x0003e8000c101904 */
[----:B------:R-:W2:Y:S01]  /*0120*/  LDG.E R0, desc[UR4][R2.64] ;  /* 0x0000000402007981 */ /* 0x000ea2000c1e1900 */
[----:B------:R-:W-:-:S04]  /*0130*/  IADD3 R11, PT, PT, R11, 0x1, RZ ;  /* 0x000000010b0b7810 */ /* 0x000fc80007ffe0ff */
[----:B--2---:R-:W-:-:S13]  /*0140*/  ISETP.GE.AND P0, PT, R11, R0, PT ;  /* 0x000000000b00720c */ /* 0x004fda0003f06270 */
[----:B-1----:R-:W-:Y:S05]  /*0150*/  @!P0 BRA `(.L_x_0) ;  /* 0xfffffffc00c88947 */ /* 0x002fea000383ffff */
[----:B------:R-:W-:Y:S05]  /*0160*/  EXIT ;  /* 0x000000000000794d */ /* 0x000fea0003800000 */
.L_x_1:
[----:B------:R-:W-:-:S00]  /*0170*/  BRA `(.L_x_1) ;  /* 0xfffffffc00fc7947 */ /* 0x000fc0000383ffff */
[----:B------:R-:W-:-:S00]  /*0180*/  NOP ;  /* 0x0000000000007918 */ /* 0x000fc00000000000 */
[----:B------:R-:W-:-:S00]  /*0190*/  NOP ;  /* 0x0000000000007918 */ /* 0x000fc00000000000 */
[----:B------:R-:W-:-:S00]  /*01a0*/  NOP ;  /* 0x0000000000007918 */ /* 0x000fc00000000000 */
[----:B------:R-:W-:-:S00]  /*01b0*/  NOP ;  /* 0x0000000000007918 */ /* 0x000fc00000000000 */
[----:B------:R-:W-:-:S00]  /*01c0*/  NOP ;  /* 0x0000000000007918 */ /* 0x000fc00000000000 */
[----:B------:R-:W-:-:S00]  /*01d0*/  NOP ;  /* 0x0000000000007918 */ /* 0x000fc00000000000 */
[----:B------:R-:W-:-:S00]  /*01e0*/  NOP ;  /* 0x0000000000007918 */ /* 0x000fc00000000000 */
[----:B------:R-:W-:-:S00]  /*01f0*/  NOP ;  /* 0x0000000000007918 */ /* 0x000fc00000000000 */
.L_x_2:


//--------------------- .nv.shared.reserved.0     --------------------------
	.section	.nv.shared.reserved.0,"aw",@nobits
	.weak		__nv_reservedSMEM_offset_0_alias
	.size		__nv_reservedSMEM_offset_0_alias, 0, 64
	.other		__nv_reservedSMEM_offset_0_alias,@"STO_CUDA_RESERVED_SHARED STV_DEFAULT"
__nv_reservedSMEM_offset_0_alias:
	.zero		0
	.zero		64


//--------------------- .nv.constant0._Z7dotprodPfS_S_Pi --------------------------
	.section	.nv.constant0._Z7dotprodPfS_S_Pi,"a",@progbits
	.sectionflags	@""
	.align	4
.nv.constant0._Z7dotprodPfS_S_Pi:
	.zero		928


//--------------------- SYMBOLS --------------------------

	.type		.nv.reservedSmem.offset0,@object
	.size		.nv.reservedSmem.offset0,0x4
